//
// Generated by NVIDIA NVVM Compiler
//
// Compiler Build ID: CL-36424714
// Cuda compilation tools, release 13.0, V13.0.88
// Based on NVVM 20.0.0
//

.version 9.0
.target sm_100
.address_size 64

	// .globl	_Z13computeKernelPfi

.visible .entry _Z13computeKernelPfi(
	.param .u64 .ptr .align 1 _Z13computeKernelPfi_param_0,
	.param .u32 _Z13computeKernelPfi_param_1
)
{
	.reg .pred 	%p<2>;
	.reg .b32 	%r<6>;
	.reg .b32 	%f<3>;
	.reg .b64 	%rd<5>;

	ld.param.u64 	%rd1, [_Z13computeKernelPfi_param_0];
	ld.param.u32 	%r2, [_Z13computeKernelPfi_param_1];
	mov.u32 	%r3, %ctaid.x;
	mov.u32 	%r4, %ntid.x;
	mov.u32 	%r5, %tid.x;
	mad.lo.s32 	%r1, %r3, %r4, %r5;
	setp.ge.s32 	%p1, %r1, %r2;
	@%p1 bra 	$L__BB0_2;
	cvta.to.global.u64 	%rd2, %rd1;
	mul.wide.s32 	%rd3, %r1, 4;
	add.s64 	%rd4, %rd2, %rd3;
	ld.global.f32 	%f1, [%rd4];
	add.f32 	%f2, %f1, %f1;
	st.global.f32 	[%rd4], %f2;
$L__BB0_2:
	ret;

}


// ===== COMPILED SASS (sm_100) =====

	.target	sm_100

	.elftype	@"ET_EXEC"


//--------------------- .note.nv.tkinfo           --------------------------
	.section	.note.nv.tkinfo,"",@"SHT_NOTE"
	.sectionflags	@"SHF_NOTE_NV_TKINFO"
	.tkinfo
        /*0018*/ 	.word	0x00000002
        /*0030*/ 	.string	""
        /*0030*/ 	.string	"ptxas"
        /*0030*/ 	.string	"Cuda compilation tools, release 13.0, V13.0.88"
        /*0030*/ 	.string	"Build cuda_13.0.r13.0/compiler.36424714_0"
        /*0030*/ 	.string	"-arch sm_100 -m 64 "



//--------------------- .note.nv.cuinfo           --------------------------
	.section	.note.nv.cuinfo,"",@"SHT_NOTE"
	.sectionflags	@"SHF_NOTE_NV_CUINFO"
        /*0018*/ 	.short	0x0002
        /*001a*/ 	.short	0x0064
        /*001c*/ 	.short	0x0082
	.zero		2


//--------------------- .nv.info                  --------------------------
	.section	.nv.info,"",@"SHT_CUDA_INFO"
	.align	4


	//----- nvinfo : EIATTR_REGCOUNT
	.align		4
        /*0000*/ 	.byte	0x04, 0x2f
        /*0002*/ 	.short	(.L_1 - .L_0)
	.align		4
.L_0:
        /*0004*/ 	.word	index@(_Z13computeKernelPfi)
        /*0008*/ 	.word	0x00000008


	//----- nvinfo : EIATTR_FRAME_SIZE
	.align		4
.L_1:
        /*000c*/ 	.byte	0x04, 0x11
        /*000e*/ 	.short	(.L_3 - .L_2)
	.align		4
.L_2:
        /*0010*/ 	.word	index@(_Z13computeKernelPfi)
        /*0014*/ 	.word	0x00000000


	//----- nvinfo : EIATTR_MIN_STACK_SIZE
	.align		4
.L_3:
        /*0018*/ 	.byte	0x04, 0x12
        /*001a*/ 	.short	(.L_5 - .L_4)
	.align		4
.L_4:
        /*001c*/ 	.word	index@(_Z13computeKernelPfi)
        /*0020*/ 	.word	0x00000000
.L_5:


//--------------------- .nv.compat                --------------------------
	.section	.nv.compat,"",@"SHT_CUDA_COMPAT_INFO"
	.align	4
        /*0000*/ 	.byte	0x02, 0x09, 0x00, 0x00, 0x02, 0x02, 0x01, 0x00, 0x02, 0x05, 0x05, 0x00, 0x03, 0x07, 0x01, 0x01
        /*0010*/ 	.byte	0x02, 0x03, 0x00, 0x00, 0x02, 0x06, 0x01, 0x00, 0x04, 0x0b, 0x08, 0x00, 0x09, 0x00, 0x00, 0x00
        /*0020*/ 	.byte	0x00, 0x00, 0x00, 0x00


//--------------------- .nv.info._Z13computeKernelPfi --------------------------
	.section	.nv.info._Z13computeKernelPfi,"",@"SHT_CUDA_INFO"
	.sectionflags	@""
	.align	4


	//----- nvinfo : EIATTR_CUDA_API_VERSION
	.align		4
        /*0000*/ 	.byte	0x04, 0x37
        /*0002*/ 	.short	(.L_7 - .L_6)
.L_6:
        /*0004*/ 	.word	0x00000082


	//----- nvinfo : EIATTR_KPARAM_INFO
	.align		4
.L_7:
        /*0008*/ 	.byte	0x04, 0x17
        /*000a*/ 	.short	(.L_9 - .L_8)
.L_8:
        /*000c*/ 	.word	0x00000000
        /*0010*/ 	.short	0x0001
        /*0012*/ 	.short	0x0008
        /*0014*/ 	.byte	0x00, 0xf0, 0x11, 0x00


	//----- nvinfo : EIATTR_KPARAM_INFO
	.align		4
.L_9:
        /*0018*/ 	.byte	0x04, 0x17
        /*001a*/ 	.short	(.L_11 - .L_10)
.L_10:
        /*001c*/ 	.word	0x00000000
        /*0020*/ 	.short	0x0000
        /*0022*/ 	.short	0x0000
        /*0024*/ 	.byte	0x00, 0xf5, 0x21, 0x00


	//----- nvinfo : EIATTR_SPARSE_MMA_MASK
	.align		4
.L_11:
        /*0028*/ 	.byte	0x03, 0x50
        /*002a*/ 	.short	0x0000


	//----- nvinfo : EIATTR_MAXREG_COUNT
	.align		4
        /*002c*/ 	.byte	0x03, 0x1b
        /*002e*/ 	.short	0x00ff


	//----- nvinfo : EIATTR_MERCURY_ISA_VERSION
	.align		4
        /*0030*/ 	.byte	0x03, 0x5f
        /*0032*/ 	.short	0x0101


	//----- nvinfo : EIATTR_VRC_CTA_INIT_COUNT
	.align		4
        /*0034*/ 	.byte	0x02, 0x4a
	.zero		1
	.zero		1


	//----- nvinfo : EIATTR_EXIT_INSTR_OFFSETS
	.align		4
        /*0038*/ 	.byte	0x04, 0x1c
        /*003a*/ 	.short	(.L_13 - .L_12)


	//   ....[0]....
.L_12:
        /*003c*/ 	.word	0x00000070


	//   ....[1]....
        /*0040*/ 	.word	0x000000e0


	//----- nvinfo : EIATTR_CBANK_PARAM_SIZE
	.align		4
.L_13:
        /*0044*/ 	.byte	0x03, 0x19
        /*0046*/ 	.short	0x000c


	//----- nvinfo : EIATTR_PARAM_CBANK
	.align		4
        /*0048*/ 	.byte	0x04, 0x0a
        /*004a*/ 	.short	(.L_15 - .L_14)
	.align		4
.L_14:
        /*004c*/ 	.word	index@(.nv.constant0._Z13computeKernelPfi)
        /*0050*/ 	.short	0x0380
        /*0052*/ 	.short	0x000c


	//----- nvinfo : EIATTR_SW_WAR
	.align		4
.L_15:
        /*0054*/ 	.byte	0x04, 0x36
        /*0056*/ 	.short	(.L_17 - .L_16)
.L_16:
        /*0058*/ 	.word	0x00000008
.L_17:


//--------------------- .nv.callgraph             --------------------------
	.section	.nv.callgraph,"",@"SHT_CUDA_CALLGRAPH"
	.align	4
	.sectionentsize	8
	.align		4
        /*0000*/ 	.word	0x00000000
	.align		4
        /*0004*/ 	.word	0xffffffff
	.align		4
        /*0008*/ 	.word	0x00000000
	.align		4
        /*000c*/ 	.word	0xfffffffe
	.align		4
        /*0010*/ 	.word	0x00000000
	.align		4
        /*0014*/ 	.word	0xfffffffd
	.align		4
        /*0018*/ 	.word	0x00000000
	.align		4
        /*001c*/ 	.word	0xfffffffc


//--------------------- .text._Z13computeKernelPfi --------------------------
	.section	.text._Z13computeKernelPfi,"ax",@progbits
	.align	128
        .global         _Z13computeKernelPfi
        .type           _Z13computeKernelPfi,@function
        .size           _Z13computeKernelPfi,(.L_x_1 - _Z13computeKernelPfi)
        .other          _Z13computeKernelPfi,@"STO_CUDA_ENTRY STV_DEFAULT"
_Z13computeKernelPfi:
.text._Z13computeKernelPfi:
[----:B------:R-:W-:Y:S01]  /*0000*/  LDC R1, c[0x0][0x37c] ;  /* 0x0000df00ff017b82 */ /* 0x000fe20000000800 */
[----:B------:R-:W0:Y:S07]  /*0010*/  S2R R0, SR_TID.X ;  /* 0x0000000000007919 */ /* 0x000e2e0000002100 */
[----:B------:R-:W0:Y:S01]  /*0020*/  S2UR UR4, SR_CTAID.X ;  /* 0x00000000000479c3 */ /* 0x000e220000002500 */
[----:B------:R-:W1:Y:S07]  /*0030*/  LDCU UR5, c[0x0][0x388] ;  /* 0x00007100ff0577ac */ /* 0x000e6e0008000800 */
[----:B------:R-:W0:Y:S02]  /*0040*/  LDC R5, c[0x0][0x360] ;  /* 0x0000d800ff057b82 */ /* 0x000e240000000800 */
[----:B0-----:R-:W-:-:S05]  /*0050*/  IMAD R5, R5, UR4, R0 ;  /* 0x0000000405057c24 */ /* 0x001fca000f8e0200 */
[----:B-1----:R-:W-:-:S13]  /*0060*/  ISETP.GE.AND P0, PT, R5, UR5, PT ;  /* 0x0000000505007c0c */ /* 0x002fda000bf06270 */
[----:B------:R-:W-:Y:S05]  /*0070*/  @P0 EXIT ;  /* 0x000000000000094d */ /* 0x000fea0003800000 */
[----:B------:R-:W0:Y:S01]  /*0080*/  LDC.64 R2, c[0x0][0x380] ;  /* 0x0000e000ff027b82 */ /* 0x000e220000000a00 */
[----:B------:R-:W1:Y:S01]  /*0090*/  LDCU.64 UR4, c[0x0][0x358] ;  /* 0x00006b00ff0477ac */ /* 0x000e620008000a00 */
[----:B0-----:R-:W-:-:S05]  /*00a0*/  IMAD.WIDE R2, R5, 0x4, R2 ;  /* 0x0000000405027825 */ /* 0x001fca00078e0202 */
[----:B-1----:R-:W2:Y:S02]  /*00b0*/  LDG.E R0, desc[UR4][R2.64] ;  /* 0x0000000402007981 */ /* 0x002ea4000c1e1900 */
[----:B--2---:R-:W-:-:S05]  /*00c0*/  FADD R5, R0, R0 ;  /* 0x0000000000057221 */ /* 0x004fca0000000000 */
[----:B------:R-:W-:Y:S01]  /*00d0*/  STG.E desc[UR4][R2.64], R5 ;  /* 0x0000000502007986 */ /* 0x000fe2000c101904 */
[----:B------:R-:W-:Y:S05]  /*00e0*/  EXIT ;  /* 0x000000000000794d */ /* 0x000fea0003800000 */
.L_x_0:
[----:B------:R-:W-:-:S00]  /*00f0*/  BRA `(.L_x_0) ;  /* 0xfffffffc00fc7947 */ /* 0x000fc0000383ffff */
[----:B------:R-:W-:-:S00]  /*0100*/  NOP ;  /* 0x0000000000007918 */ /* 0x000fc00000000000 */
[----:B------:R-:W-:-:S00]  /*0110*/  NOP ;  /* 0x0000000000007918 */ /* 0x000fc00000000000 */
[----:B------:R-:W-:-:S00]  /*0120*/  NOP ;  /* 0x0000000000007918 */ /* 0x000fc00000000000 */
[----:B------:R-:W-:-:S00]  /*0130*/  NOP ;  /* 0x0000000000007918 */ /* 0x000fc00000000000 */
[----:B------:R-:W-:-:S00]  /*0140*/  NOP ;  /* 0x0000000000007918 */ /* 0x000fc00000000000 */
[----:B------:R-:W-:-:S00]  /*0150*/  NOP ;  /* 0x0000000000007918 */ /* 0x000fc00000000000 */
[----:B------:R-:W-:-:S00]  /*0160*/  NOP ;  /* 0x0000000000007918 */ /* 0x000fc00000000000 */
[----:B------:R-:W-:-:S00]  /*0170*/  NOP ;  /* 0x0000000000007918 */ /* 0x000fc00000000000 */
.L_x_1:


//--------------------- .nv.shared.reserved.0     --------------------------
	.section	.nv.shared.reserved.0,"aw",@nobits
	.weak		__nv_reservedSMEM_offset_0_alias
	.size		__nv_reservedSMEM_offset_0_alias, 0, 64
	.other		__nv_reservedSMEM_offset_0_alias,@"STO_CUDA_RESERVED_SHARED STV_DEFAULT"
__nv_reservedSMEM_offset_0_alias:
	.zero		0
	.zero		64


//--------------------- .nv.constant0._Z13computeKernelPfi --------------------------
	.section	.nv.constant0._Z13computeKernelPfi,"a",@progbits
	.sectionflags	@""
	.align	4
.nv.constant0._Z13computeKernelPfi:
	.zero		908


//--------------------- SYMBOLS --------------------------

	.type		.nv.reservedSmem.offset0,@object
	.size		.nv.reservedSmem.offset0,0x4
